//
// Generated by NVIDIA NVVM Compiler
//
// Compiler Build ID: CL-36424714
// Cuda compilation tools, release 13.0, V13.0.88
// Based on NVVM 20.0.0
//

.version 9.0
.target sm_100
.address_size 64

	// .globl	_Z10gemmKernelPKfS0_Pfiii

.visible .entry _Z10gemmKernelPKfS0_Pfiii(
	.param .u64 .ptr .align 1 _Z10gemmKernelPKfS0_Pfiii_param_0,
	.param .u64 .ptr .align 1 _Z10gemmKernelPKfS0_Pfiii_param_1,
	.param .u64 .ptr .align 1 _Z10gemmKernelPKfS0_Pfiii_param_2,
	.param .u32 _Z10gemmKernelPKfS0_Pfiii_param_3,
	.param .u32 _Z10gemmKernelPKfS0_Pfiii_param_4,
	.param .u32 _Z10gemmKernelPKfS0_Pfiii_param_5
)
{
	.reg .pred 	%p<13>;
	.reg .b32 	%r<41>;
	.reg .b32 	%f<68>;
	.reg .b64 	%rd<53>;

	ld.param.u64 	%rd7, [_Z10gemmKernelPKfS0_Pfiii_param_0];
	ld.param.u64 	%rd8, [_Z10gemmKernelPKfS0_Pfiii_param_1];
	ld.param.u64 	%rd6, [_Z10gemmKernelPKfS0_Pfiii_param_2];
	ld.param.u32 	%r20, [_Z10gemmKernelPKfS0_Pfiii_param_3];
	ld.param.u32 	%r18, [_Z10gemmKernelPKfS0_Pfiii_param_4];
	ld.param.u32 	%r19, [_Z10gemmKernelPKfS0_Pfiii_param_5];
	cvta.to.global.u64 	%rd1, %rd8;
	cvta.to.global.u64 	%rd2, %rd7;
	mov.u32 	%r21, %ctaid.y;
	mov.u32 	%r22, %ntid.y;
	mov.u32 	%r23, %tid.y;
	mad.lo.s32 	%r1, %r21, %r22, %r23;
	mov.u32 	%r24, %ctaid.x;
	mov.u32 	%r25, %ntid.x;
	mov.u32 	%r26, %tid.x;
	mad.lo.s32 	%r2, %r24, %r25, %r26;
	setp.ge.s32 	%p1, %r1, %r20;
	setp.ge.s32 	%p2, %r2, %r18;
	or.pred  	%p3, %p1, %p2;
	@%p3 bra 	$L__BB0_14;
	setp.lt.s32 	%p4, %r19, 1;
	mov.f32 	%f67, 0f00000000;
	@%p4 bra 	$L__BB0_13;
	mul.lo.s32 	%r3, %r19, %r1;
	and.b32  	%r4, %r19, 7;
	setp.lt.u32 	%p5, %r19, 8;
	mov.f32 	%f67, 0f00000000;
	mov.b32 	%r39, 0;
	@%p5 bra 	$L__BB0_5;
	and.b32  	%r39, %r19, 2147483640;
	neg.s32 	%r37, %r39;
	shl.b32 	%r7, %r18, 3;
	mul.wide.u32 	%rd9, %r3, 4;
	add.s64 	%rd10, %rd9, %rd2;
	add.s64 	%rd52, %rd10, 16;
	mov.f32 	%f67, 0f00000000;
	mul.wide.s32 	%rd13, %r18, 4;
	mov.u32 	%r36, %r2;
$L__BB0_4:
	.pragma "nounroll";
	ld.global.f32 	%f17, [%rd52+-16];
	mul.wide.s32 	%rd11, %r36, 4;
	add.s64 	%rd12, %rd1, %rd11;
	ld.global.f32 	%f18, [%rd12];
	fma.rn.f32 	%f19, %f17, %f18, %f67;
	ld.global.f32 	%f20, [%rd52+-12];
	add.s64 	%rd14, %rd12, %rd13;
	ld.global.f32 	%f21, [%rd14];
	fma.rn.f32 	%f22, %f20, %f21, %f19;
	ld.global.f32 	%f23, [%rd52+-8];
	add.s64 	%rd15, %rd14, %rd13;
	ld.global.f32 	%f24, [%rd15];
	fma.rn.f32 	%f25, %f23, %f24, %f22;
	ld.global.f32 	%f26, [%rd52+-4];
	add.s64 	%rd16, %rd15, %rd13;
	ld.global.f32 	%f27, [%rd16];
	fma.rn.f32 	%f28, %f26, %f27, %f25;
	ld.global.f32 	%f29, [%rd52];
	add.s64 	%rd17, %rd16, %rd13;
	ld.global.f32 	%f30, [%rd17];
	fma.rn.f32 	%f31, %f29, %f30, %f28;
	ld.global.f32 	%f32, [%rd52+4];
	add.s64 	%rd18, %rd17, %rd13;
	ld.global.f32 	%f33, [%rd18];
	fma.rn.f32 	%f34, %f32, %f33, %f31;
	ld.global.f32 	%f35, [%rd52+8];
	add.s64 	%rd19, %rd18, %rd13;
	ld.global.f32 	%f36, [%rd19];
	fma.rn.f32 	%f37, %f35, %f36, %f34;
	ld.global.f32 	%f38, [%rd52+12];
	add.s64 	%rd20, %rd19, %rd13;
	ld.global.f32 	%f39, [%rd20];
	fma.rn.f32 	%f67, %f38, %f39, %f37;
	add.s32 	%r37, %r37, 8;
	add.s32 	%r36, %r36, %r7;
	add.s64 	%rd52, %rd52, 32;
	setp.ne.s32 	%p6, %r37, 0;
	@%p6 bra 	$L__BB0_4;
$L__BB0_5:
	setp.eq.s32 	%p7, %r4, 0;
	@%p7 bra 	$L__BB0_13;
	and.b32  	%r13, %r19, 3;
	setp.lt.u32 	%p8, %r4, 4;
	@%p8 bra 	$L__BB0_8;
	add.s32 	%r28, %r39, %r3;
	mul.wide.u32 	%rd21, %r28, 4;
	add.s64 	%rd22, %rd2, %rd21;
	ld.global.f32 	%f41, [%rd22];
	mad.lo.s32 	%r29, %r39, %r18, %r2;
	mul.wide.s32 	%rd23, %r29, 4;
	add.s64 	%rd24, %rd1, %rd23;
	ld.global.f32 	%f42, [%rd24];
	fma.rn.f32 	%f43, %f41, %f42, %f67;
	cvt.u64.u32 	%rd25, %r3;
	cvt.u64.u32 	%rd26, %r39;
	add.s64 	%rd27, %rd26, %rd25;
	shl.b64 	%rd28, %rd27, 2;
	add.s64 	%rd29, %rd2, %rd28;
	ld.global.f32 	%f44, [%rd29+4];
	mul.wide.s32 	%rd30, %r18, 4;
	add.s64 	%rd31, %rd24, %rd30;
	ld.global.f32 	%f45, [%rd31];
	fma.rn.f32 	%f46, %f44, %f45, %f43;
	ld.global.f32 	%f47, [%rd29+8];
	add.s64 	%rd32, %rd31, %rd30;
	ld.global.f32 	%f48, [%rd32];
	fma.rn.f32 	%f49, %f47, %f48, %f46;
	ld.global.f32 	%f50, [%rd29+12];
	add.s64 	%rd33, %rd32, %rd30;
	ld.global.f32 	%f51, [%rd33];
	fma.rn.f32 	%f67, %f50, %f51, %f49;
	add.s32 	%r39, %r39, 4;
$L__BB0_8:
	setp.eq.s32 	%p9, %r13, 0;
	@%p9 bra 	$L__BB0_13;
	setp.eq.s32 	%p10, %r13, 1;
	@%p10 bra 	$L__BB0_11;
	add.s32 	%r30, %r39, %r3;
	mul.wide.u32 	%rd34, %r30, 4;
	add.s64 	%rd35, %rd2, %rd34;
	ld.global.f32 	%f53, [%rd35];
	mad.lo.s32 	%r31, %r39, %r18, %r2;
	mul.wide.s32 	%rd36, %r31, 4;
	add.s64 	%rd37, %rd1, %rd36;
	ld.global.f32 	%f54, [%rd37];
	fma.rn.f32 	%f55, %f53, %f54, %f67;
	cvt.u64.u32 	%rd38, %r3;
	cvt.u64.u32 	%rd39, %r39;
	add.s64 	%rd40, %rd39, %rd38;
	shl.b64 	%rd41, %rd40, 2;
	add.s64 	%rd42, %rd2, %rd41;
	ld.global.f32 	%f56, [%rd42+4];
	mul.wide.s32 	%rd43, %r18, 4;
	add.s64 	%rd44, %rd37, %rd43;
	ld.global.f32 	%f57, [%rd44];
	fma.rn.f32 	%f67, %f56, %f57, %f55;
	add.s32 	%r39, %r39, 2;
$L__BB0_11:
	and.b32  	%r32, %r19, 1;
	setp.eq.b32 	%p11, %r32, 1;
	not.pred 	%p12, %p11;
	@%p12 bra 	$L__BB0_13;
	add.s32 	%r33, %r39, %r3;
	mul.wide.u32 	%rd45, %r33, 4;
	add.s64 	%rd46, %rd2, %rd45;
	ld.global.f32 	%f58, [%rd46];
	mad.lo.s32 	%r34, %r39, %r18, %r2;
	mul.wide.s32 	%rd47, %r34, 4;
	add.s64 	%rd48, %rd1, %rd47;
	ld.global.f32 	%f59, [%rd48];
	fma.rn.f32 	%f67, %f58, %f59, %f67;
$L__BB0_13:
	mad.lo.s32 	%r35, %r18, %r1, %r2;
	cvta.to.global.u64 	%rd49, %rd6;
	mul.wide.s32 	%rd50, %r35, 4;
	add.s64 	%rd51, %rd49, %rd50;
	st.global.f32 	[%rd51], %f67;
$L__BB0_14:
	ret;

}


// ===== COMPILED SASS (sm_100) =====

	.target	sm_100

	.elftype	@"ET_EXEC"


//--------------------- .note.nv.tkinfo           --------------------------
	.section	.note.nv.tkinfo,"",@"SHT_NOTE"
	.sectionflags	@"SHF_NOTE_NV_TKINFO"
	.tkinfo
        /*0018*/ 	.word	0x00000002
        /*0030*/ 	.string	""
        /*0030*/ 	.string	"ptxas"
        /*0030*/ 	.string	"Cuda compilation tools, release 13.0, V13.0.88"
        /*0030*/ 	.string	"Build cuda_13.0.r13.0/compiler.36424714_0"
        /*0030*/ 	.string	"-arch sm_100 -m 64 "



//--------------------- .note.nv.cuinfo           --------------------------
	.section	.note.nv.cuinfo,"",@"SHT_NOTE"
	.sectionflags	@"SHF_NOTE_NV_CUINFO"
        /*0018*/ 	.short	0x0002
        /*001a*/ 	.short	0x0064
        /*001c*/ 	.short	0x0082
	.zero		2


//--------------------- .nv.info                  --------------------------
	.section	.nv.info,"",@"SHT_CUDA_INFO"
	.align	4


	//----- nvinfo : EIATTR_REGCOUNT
	.align		4
        /*0000*/ 	.byte	0x04, 0x2f
        /*0002*/ 	.short	(.L_1 - .L_0)
	.align		4
.L_0:
        /*0004*/ 	.word	index@(_Z10gemmKernelPKfS0_Pfiii)
        /*0008*/ 	.word	0x00000020


	//----- nvinfo : EIATTR_FRAME_SIZE
	.align		4
.L_1:
        /*000c*/ 	.byte	0x04, 0x11
        /*000e*/ 	.short	(.L_3 - .L_2)
	.align		4
.L_2:
        /*0010*/ 	.word	index@(_Z10gemmKernelPKfS0_Pfiii)
        /*0014*/ 	.word	0x00000000


	//----- nvinfo : EIATTR_MIN_STACK_SIZE
	.align		4
.L_3:
        /*0018*/ 	.byte	0x04, 0x12
        /*001a*/ 	.short	(.L_5 - .L_4)
	.align		4
.L_4:
        /*001c*/ 	.word	index@(_Z10gemmKernelPKfS0_Pfiii)
        /*0020*/ 	.word	0x00000000
.L_5:


//--------------------- .nv.compat                --------------------------
	.section	.nv.compat,"",@"SHT_CUDA_COMPAT_INFO"
	.align	4
        /*0000*/ 	.byte	0x02, 0x09, 0x00, 0x00, 0x02, 0x02, 0x01, 0x00, 0x02, 0x05, 0x05, 0x00, 0x03, 0x07, 0x01, 0x01
        /*0010*/ 	.byte	0x02, 0x03, 0x00, 0x00, 0x02, 0x06, 0x01, 0x00, 0x04, 0x0b, 0x08, 0x00, 0x09, 0x00, 0x00, 0x00
        /*0020*/ 	.byte	0x00, 0x00, 0x00, 0x00


//--------------------- .nv.info._Z10gemmKernelPKfS0_Pfiii --------------------------
	.section	.nv.info._Z10gemmKernelPKfS0_Pfiii,"",@"SHT_CUDA_INFO"
	.sectionflags	@""
	.align	4


	//----- nvinfo : EIATTR_CUDA_API_VERSION
	.align		4
        /*0000*/ 	.byte	0x04, 0x37
        /*0002*/ 	.short	(.L_7 - .L_6)
.L_6:
        /*0004*/ 	.word	0x00000082


	//----- nvinfo : EIATTR_KPARAM_INFO
	.align		4
.L_7:
        /*0008*/ 	.byte	0x04, 0x17
        /*000a*/ 	.short	(.L_9 - .L_8)
.L_8:
        /*000c*/ 	.word	0x00000000
        /*0010*/ 	.short	0x0005
        /*0012*/ 	.short	0x0020
        /*0014*/ 	.byte	0x00, 0xf0, 0x11, 0x00


	//----- nvinfo : EIATTR_KPARAM_INFO
	.align		4
.L_9:
        /*0018*/ 	.byte	0x04, 0x17
        /*001a*/ 	.short	(.L_11 - .L_10)
.L_10:
        /*001c*/ 	.word	0x00000000
        /*0020*/ 	.short	0x0004
        /*0022*/ 	.short	0x001c
        /*0024*/ 	.byte	0x00, 0xf0, 0x11, 0x00


	//----- nvinfo : EIATTR_KPARAM_INFO
	.align		4
.L_11:
        /*0028*/ 	.byte	0x04, 0x17
        /*002a*/ 	.short	(.L_13 - .L_12)
.L_12:
        /*002c*/ 	.word	0x00000000
        /*0030*/ 	.short	0x0003
        /*0032*/ 	.short	0x0018
        /*0034*/ 	.byte	0x00, 0xf0, 0x11, 0x00


	//----- nvinfo : EIATTR_KPARAM_INFO
	.align		4
.L_13:
        /*0038*/ 	.byte	0x04, 0x17
        /*003a*/ 	.short	(.L_15 - .L_14)
.L_14:
        /*003c*/ 	.word	0x00000000
        /*0040*/ 	.short	0x0002
        /*0042*/ 	.short	0x0010
        /*0044*/ 	.byte	0x00, 0xf5, 0x21, 0x00


	//----- nvinfo : EIATTR_KPARAM_INFO
	.align		4
.L_15:
        /*0048*/ 	.byte	0x04, 0x17
        /*004a*/ 	.short	(.L_17 - .L_16)
.L_16:
        /*004c*/ 	.word	0x00000000
        /*0050*/ 	.short	0x0001
        /*0052*/ 	.short	0x0008
        /*0054*/ 	.byte	0x00, 0xf5, 0x21, 0x00


	//----- nvinfo : EIATTR_KPARAM_INFO
	.align		4
.L_17:
        /*0058*/ 	.byte	0x04, 0x17
        /*005a*/ 	.short	(.L_19 - .L_18)
.L_18:
        /*005c*/ 	.word	0x00000000
        /*0060*/ 	.short	0x0000
        /*0062*/ 	.short	0x0000
        /*0064*/ 	.byte	0x00, 0xf5, 0x21, 0x00


	//----- nvinfo : EIATTR_SPARSE_MMA_MASK
	.align		4
.L_19:
        /*0068*/ 	.byte	0x03, 0x50
        /*006a*/ 	.short	0x0000


	//----- nvinfo : EIATTR_MAXREG_COUNT
	.align		4
        /*006c*/ 	.byte	0x03, 0x1b
        /*006e*/ 	.short	0x00ff


	//----- nvinfo : EIATTR_MERCURY_ISA_VERSION
	.align		4
        /*0070*/ 	.byte	0x03, 0x5f
        /*0072*/ 	.short	0x0101


	//----- nvinfo : EIATTR_VRC_CTA_INIT_COUNT
	.align		4
        /*0074*/ 	.byte	0x02, 0x4a
	.zero		1
	.zero		1


	//----- nvinfo : EIATTR_EXIT_INSTR_OFFSETS
	.align		4
        /*0078*/ 	.byte	0x04, 0x1c
        /*007a*/ 	.short	(.L_21 - .L_20)


	//   ....[0]....
.L_20:
        /*007c*/ 	.word	0x000000c0


	//   ....[1]....
        /*0080*/ 	.word	0x000008e0


	//----- nvinfo : EIATTR_CBANK_PARAM_SIZE
	.align		4
.L_21:
        /*0084*/ 	.byte	0x03, 0x19
        /*0086*/ 	.short	0x0024


	//----- nvinfo : EIATTR_PARAM_CBANK
	.align		4
        /*0088*/ 	.byte	0x04, 0x0a
        /*008a*/ 	.short	(.L_23 - .L_22)
	.align		4
.L_22:
        /*008c*/ 	.word	index@(.nv.constant0._Z10gemmKernelPKfS0_Pfiii)
        /*0090*/ 	.short	0x0380
        /*0092*/ 	.short	0x0024


	//----- nvinfo : EIATTR_SW_WAR
	.align		4
.L_23:
        /*0094*/ 	.byte	0x04, 0x36
        /*0096*/ 	.short	(.L_25 - .L_24)
.L_24:
        /*0098*/ 	.word	0x00000008
.L_25:


//--------------------- .nv.callgraph             --------------------------
	.section	.nv.callgraph,"",@"SHT_CUDA_CALLGRAPH"
	.align	4
	.sectionentsize	8
	.align		4
        /*0000*/ 	.word	0x00000000
	.align		4
        /*0004*/ 	.word	0xffffffff
	.align		4
        /*0008*/ 	.word	0x00000000
	.align		4
        /*000c*/ 	.word	0xfffffffe
	.align		4
        /*0010*/ 	.word	0x00000000
	.align		4
        /*0014*/ 	.word	0xfffffffd
	.align		4
        /*0018*/ 	.word	0x00000000
	.align		4
        /*001c*/ 	.word	0xfffffffc


//--------------------- .text._Z10gemmKernelPKfS0_Pfiii --------------------------
	.section	.text._Z10gemmKernelPKfS0_Pfiii,"ax",@progbits
	.align	128
        .global         _Z10gemmKernelPKfS0_Pfiii
        .type           _Z10gemmKernelPKfS0_Pfiii,@function
        .size           _Z10gemmKernelPKfS0_Pfiii,(.L_x_5 - _Z10gemmKernelPKfS0_Pfiii)
        .other          _Z10gemmKernelPKfS0_Pfiii,@"STO_CUDA_ENTRY STV_DEFAULT"
_Z10gemmKernelPKfS0_Pfiii:
.text._Z10gemmKernelPKfS0_Pfiii:
[----:B------:R-:W-:Y:S01]  /*0000*/  LDC R1, c[0x0][0x37c] ;  /* 0x0000df00ff017b82 */ /* 0x000fe20000000800 */
[----:B------:R-:W0:Y:S07]  /*0010*/  S2R R5, SR_TID.X ;  /* 0x0000000000057919 */ /* 0x000e2e0000002100 */
[----:B------:R-:W1:Y:S01]  /*0020*/  LDC R19, c[0x0][0x364] ;  /* 0x0000d900ff137b82 */ /* 0x000e620000000800 */
[----:B------:R-:W1:Y:S07]  /*0030*/  S2R R4, SR_TID.Y ;  /* 0x0000000000047919 */ /* 0x000e6e0000002200 */
[----:B------:R-:W0:Y:S08]  /*0040*/  S2UR UR5, SR_CTAID.X ;  /* 0x00000000000579c3 */ /* 0x000e300000002500 */
[----:B------:R-:W0:Y:S08]  /*0050*/  LDC R0, c[0x0][0x360] ;  /* 0x0000d800ff007b82 */ /* 0x000e300000000800 */
[----:B------:R-:W1:Y:S08]  /*0060*/  S2UR UR4, SR_CTAID.Y ;  /* 0x00000000000479c3 */ /* 0x000e700000002600 */
[----:B------:R-:W2:Y:S01]  /*0070*/  LDC.64 R2, c[0x0][0x398] ;  /* 0x0000e600ff027b82 */ /* 0x000ea20000000a00 */
[----:B0-----:R-:W-:-:S02]  /*0080*/  IMAD R0, R0, UR5, R5 ;  /* 0x0000000500007c24 */ /* 0x001fc4000f8e0205 */
[----:B-1----:R-:W-:-:S03]  /*0090*/  IMAD R19, R19, UR4, R4 ;  /* 0x0000000413137c24 */ /* 0x002fc6000f8e0204 */
[----:B--2---:R-:W-:-:S04]  /*00a0*/  ISETP.GE.AND P0, PT, R0, R3, PT ;  /* 0x000000030000720c */ /* 0x004fc80003f06270 */
[----:B------:R-:W-:-:S13]  /*00b0*/  ISETP.GE.OR P0, PT, R19, R2, P0 ;  /* 0x000000021300720c */ /* 0x000fda0000706670 */
[----:B------:R-:W-:Y:S05]  /*00c0*/  @P0 EXIT ;  /* 0x000000000000094d */ /* 0x000fea0003800000 */
[----:B------:R-:W0:Y:S01]  /*00d0*/  LDC R2, c[0x0][0x3a0] ;  /* 0x0000e800ff027b82 */ /* 0x000e220000000800 */
[----:B------:R-:W1:Y:S01]  /*00e0*/  LDCU.64 UR4, c[0x0][0x358] ;  /* 0x00006b00ff0477ac */ /* 0x000e620008000a00 */
[----:B------:R-:W-:Y:S01]  /*00f0*/  HFMA2 R24, -RZ, RZ, 0, 0 ;  /* 0x00000000ff187431 */ /* 0x000fe200000001ff */
[----:B0-----:R-:W-:-:S13]  /*0100*/  ISETP.GE.AND P0, PT, R2, 0x1, PT ;  /* 0x000000010200780c */ /* 0x001fda0003f06270 */
[----:B-1----:R-:W-:Y:S05]  /*0110*/  @!P0 BRA `(.L_x_0) ;  /* 0x0000000400e08947 */ /* 0x002fea0003800000 */
[C---:B------:R-:W-:Y:S01]  /*0120*/  ISETP.GE.U32.AND P1, PT, R2.reuse, 0x8, PT ;  /* 0x000000080200780c */ /* 0x040fe20003f26070 */
[----:B------:R-:W-:Y:S01]  /*0130*/  IMAD R20, R19, R2, RZ ;  /* 0x0000000213147224 */ /* 0x000fe200078e02ff */
[----:B------:R-:W-:Y:S02]  /*0140*/  LOP3.LUT R27, R2, 0x7, RZ, 0xc0, !PT ;  /* 0x00000007021b7812 */ /* 0x000fe400078ec0ff */
[----:B------:R-:W-:Y:S02]  /*0150*/  MOV R24, RZ ;  /* 0x000000ff00187202 */ /* 0x000fe40000000f00 */
[----:B------:R-:W-:Y:S02]  /*0160*/  ISETP.NE.AND P0, PT, R27, RZ, PT ;  /* 0x000000ff1b00720c */ /* 0x000fe40003f05270 */
[----:B------:R-:W-:-:S05]  /*0170*/  MOV R21, RZ ;  /* 0x000000ff00157202 */ /* 0x000fca0000000f00 */
[----:B------:R-:W-:Y:S06]  /*0180*/  @!P1 BRA `(.L_x_1) ;  /* 0x0000000000c49947 */ /* 0x000fec0003800000 */
[----:B------:R-:W0:Y:S01]  /*0190*/  LDC.64 R4, c[0x0][0x380] ;  /* 0x0000e000ff047b82 */ /* 0x000e220000000a00 */
[----:B------:R-:W-:Y:S02]  /*01a0*/  LOP3.LUT R21, R2, 0x7ffffff8, RZ, 0xc0, !PT ;  /* 0x7ffffff802157812 */ /* 0x000fe400078ec0ff */
[----:B------:R-:W-:Y:S02]  /*01b0*/  MOV R24, RZ ;  /* 0x000000ff00187202 */ /* 0x000fe40000000f00 */
[----:B------:R-:W-:Y:S02]  /*01c0*/  MOV R18, R0 ;  /* 0x0000000000127202 */ /* 0x000fe40000000f00 */
[----:B------:R-:W-:Y:S01]  /*01d0*/  IADD3 R22, PT, PT, -R21, RZ, RZ ;  /* 0x000000ff15167210 */ /* 0x000fe20007ffe1ff */
[----:B0-----:R-:W-:-:S03]  /*01e0*/  IMAD.WIDE.U32 R4, R20, 0x4, R4 ;  /* 0x0000000414047825 */ /* 0x001fc600078e0004 */
[----:B------:R-:W-:-:S04]  /*01f0*/  IADD3 R6, P1, PT, R4, 0x10, RZ ;  /* 0x0000001004067810 */ /* 0x000fc80007f3e0ff */
[----:B------:R-:W-:-:S09]  /*0200*/  IADD3.X R7, PT, PT, RZ, R5, RZ, P1, !PT ;  /* 0x00000005ff077210 */ /* 0x000fd20000ffe4ff */
.L_x_2:
[----:B------:R-:W0:Y:S01]  /*0210*/  LDC.64 R16, c[0x0][0x388] ;  /* 0x0000e200ff107b82 */ /* 0x000e220000000a00 */
[----:B------:R-:W-:Y:S02]  /*0220*/  MOV R4, R6 ;  /* 0x0000000600047202 */ /* 0x000fe40000000f00 */
[----:B------:R-:W-:-:S05]  /*0230*/  MOV R5, R7 ;  /* 0x0000000700057202 */ /* 0x000fca0000000f00 */
[----:B------:R-:W2:Y:S04]  /*0240*/  LDG.E R25, desc[UR4][R4.64+-0x10] ;  /* 0xfffff00404197981 */ /* 0x000ea8000c1e1900 */
[----:B------:R-:W3:Y:S04]  /*0250*/  LDG.E R23, desc[UR4][R4.64+-0xc] ;  /* 0xfffff40404177981 */ /* 0x000ee8000c1e1900 */
[----:B------:R-:W4:Y:S04]  /*0260*/  LDG.E R29, desc[UR4][R4.64+-0x8] ;  /* 0xfffff804041d7981 */ /* 0x000f28000c1e1900 */
[----:B------:R-:W5:Y:S01]  /*0270*/  LDG.E R28, desc[UR4][R4.64+-0x4] ;  /* 0xfffffc04041c7981 */ /* 0x000f62000c1e1900 */
[----:B0-----:R-:W-:-:S05]  /*0280*/  IMAD.WIDE R16, R18, 0x4, R16 ;  /* 0x0000000412107825 */ /* 0x001fca00078e0210 */
[----:B------:R0:W2:Y:S01]  /*0290*/  LDG.E R26, desc[UR4][R16.64] ;  /* 0x00000004101a7981 */ /* 0x0000a2000c1e1900 */
[----:B------:R-:W-:-:S04]  /*02a0*/  IMAD.WIDE R14, R3, 0x4, R16 ;  /* 0x00000004030e7825 */ /* 0x000fc800078e0210 */
[C---:B------:R-:W-:Y:S02]  /*02b0*/  IMAD.WIDE R6, R3.reuse, 0x4, R14 ;  /* 0x0000000403067825 */ /* 0x040fe400078e020e */
[----:B------:R-:W3:Y:S02]  /*02c0*/  LDG.E R14, desc[UR4][R14.64] ;  /* 0x000000040e0e7981 */ /* 0x000ee4000c1e1900 */
[C---:B------:R-:W-:Y:S02]  /*02d0*/  IMAD.WIDE R10, R3.reuse, 0x4, R6 ;  /* 0x00000004030a7825 */ /* 0x040fe400078e0206 */
[----:B------:R-:W4:Y:S02]  /*02e0*/  LDG.E R6, desc[UR4][R6.64] ;  /* 0x0000000406067981 */ /* 0x000f24000c1e1900 */
[C---:B------:R-:W-:Y:S02]  /*02f0*/  IMAD.WIDE R8, R3.reuse, 0x4, R10 ;  /* 0x0000000403087825 */ /* 0x040fe400078e020a */
[----:B------:R-:W5:Y:S02]  /*0300*/  LDG.E R10, desc[UR4][R10.64] ;  /* 0x000000040a0a7981 */ /* 0x000f64000c1e1900 */
[----:B------:R-:W-:-:S02]  /*0310*/  IMAD.WIDE R12, R3, 0x4, R8 ;  /* 0x00000004030c7825 */ /* 0x000fc400078e0208 */
[----:B------:R-:W5:Y:S04]  /*0320*/  LDG.E R7, desc[UR4][R4.64] ;  /* 0x0000000404077981 */ /* 0x000f68000c1e1900 */
[----:B------:R-:W5:Y:S01]  /*0330*/  LDG.E R8, desc[UR4][R8.64] ;  /* 0x0000000408087981 */ /* 0x000f62000c1e1900 */
[----:B0-----:R-:W-:-:S03]  /*0340*/  IMAD.WIDE R16, R3, 0x4, R12 ;  /* 0x0000000403107825 */ /* 0x001fc600078e020c */
[----:B------:R-:W5:Y:S04]  /*0350*/  LDG.E R12, desc[UR4][R12.64] ;  /* 0x000000040c0c7981 */ /* 0x000f68000c1e1900 */
[----:B------:R-:W5:Y:S04]  /*0360*/  LDG.E R15, desc[UR4][R16.64] ;  /* 0x00000004100f7981 */ /* 0x000f68000c1e1900 */
[----:B------:R-:W5:Y:S04]  /*0370*/  LDG.E R9, desc[UR4][R4.64+0x4] ;  /* 0x0000040404097981 */ /* 0x000f68000c1e1900 */
[----:B------:R-:W5:Y:S01]  /*0380*/  LDG.E R11, desc[UR4][R4.64+0xc] ;  /* 0x00000c04040b7981 */ /* 0x000f62000c1e1900 */
[----:B--2---:R-:W-:Y:S01]  /*0390*/  FFMA R26, R25, R26, R24 ;  /* 0x0000001a191a7223 */ /* 0x004fe20000000018 */
[----:B------:R-:W-:-:S02]  /*03a0*/  IMAD.WIDE R24, R3, 0x4, R16 ;  /* 0x0000000403187825 */ /* 0x000fc400078e0210 */
[----:B------:R-:W2:Y:S04]  /*03b0*/  LDG.E R16, desc[UR4][R4.64+0x8] ;  /* 0x0000080404107981 */ /* 0x000ea8000c1e1900 */
[----:B------:R-:W2:Y:S01]  /*03c0*/  LDG.E R24, desc[UR4][R24.64] ;  /* 0x0000000418187981 */ /* 0x000ea2000c1e1900 */
[----:B---3--:R-:W-:Y:S01]  /*03d0*/  FFMA R14, R23, R14, R26 ;  /* 0x0000000e170e7223 */ /* 0x008fe2000000001a */
[----:B------:R-:W-:-:S03]  /*03e0*/  IADD3 R22, PT, PT, R22, 0x8, RZ ;  /* 0x0000000816167810 */ /* 0x000fc60007ffe0ff */
[----:B----4-:R-:W-:Y:S01]  /*03f0*/  FFMA R29, R29, R6, R14 ;  /* 0x000000061d1d7223 */ /* 0x010fe2000000000e */
[----:B------:R-:W-:-:S03]  /*0400*/  ISETP.NE.AND P1, PT, R22, RZ, PT ;  /* 0x000000ff1600720c */ /* 0x000fc60003f25270 */
[----:B-----5:R-:W-:Y:S01]  /*0410*/  FFMA R10, R28, R10, R29 ;  /* 0x0000000a1c0a7223 */ /* 0x020fe2000000001d */
[----:B------:R-:W-:-:S03]  /*0420*/  IADD3 R6, P2, PT, R4, 0x20, RZ ;  /* 0x0000002004067810 */ /* 0x000fc60007f5e0ff */
[----:B------:R-:W-:Y:S01]  /*0430*/  FFMA R8, R7, R8, R10 ;  /* 0x0000000807087223 */ /* 0x000fe2000000000a */
[----:B------:R-:W-:Y:S02]  /*0440*/  IADD3.X R7, PT, PT, RZ, R5, RZ, P2, !PT ;  /* 0x00000005ff077210 */ /* 0x000fe400017fe4ff */
[----:B------:R-:W-:Y:S01]  /*0450*/  LEA R18, R3, R18, 0x3 ;  /* 0x0000001203127211 */ /* 0x000fe200078e18ff */
[----:B------:R-:W-:-:S04]  /*0460*/  FFMA R9, R9, R12, R8 ;  /* 0x0000000c09097223 */ /* 0x000fc80000000008 */
[----:B--2---:R-:W-:-:S04]  /*0470*/  FFMA R16, R16, R15, R9 ;  /* 0x0000000f10107223 */ /* 0x004fc80000000009 */
[----:B------:R-:W-:Y:S01]  /*0480*/  FFMA R24, R11, R24, R16 ;  /* 0x000000180b187223 */ /* 0x000fe20000000010 */
[----:B------:R-:W-:Y:S06]  /*0490*/  @P1 BRA `(.L_x_2) ;  /* 0xfffffffc005c1947 */ /* 0x000fec000383ffff */
.L_x_1:
[----:B------:R-:W-:Y:S05]  /*04a0*/  @!P0 BRA `(.L_x_0) ;  /* 0x0000000000fc8947 */ /* 0x000fea0003800000 */
[----:B------:R-:W-:Y:S02]  /*04b0*/  ISETP.GE.U32.AND P1, PT, R27, 0x4, PT ;  /* 0x000000041b00780c */ /* 0x000fe40003f26070 */
[----:B------:R-:W-:-:S04]  /*04c0*/  LOP3.LUT R16, R2, 0x3, RZ, 0xc0, !PT ;  /* 0x0000000302107812 */ /* 0x000fc800078ec0ff */
[----:B------:R-:W-:-:S07]  /*04d0*/  ISETP.NE.AND P0, PT, R16, RZ, PT ;  /* 0x000000ff1000720c */ /* 0x000fce0003f05270 */
[----:B------:R-:W-:Y:S06]  /*04e0*/  @!P1 BRA `(.L_x_3) ;  /* 0x00000000006c9947 */ /* 0x000fec0003800000 */
[----:B------:R-:W0:Y:S01]  /*04f0*/  LDC.64 R6, c[0x0][0x388] ;  /* 0x0000e200ff067b82 */ /* 0x000e220000000a00 */
[----:B------:R-:W1:Y:S01]  /*0500*/  LDCU.64 UR6, c[0x0][0x380] ;  /* 0x00007000ff0677ac */ /* 0x000e620008000a00 */
[----:B------:R-:W-:Y:S01]  /*0510*/  IMAD R9, R21, R3, R0 ;  /* 0x0000000315097224 */ /* 0x000fe200078e0200 */
[CC--:B------:R-:W-:Y:S02]  /*0520*/  IADD3 R5, PT, PT, R20.reuse, R21.reuse, RZ ;  /* 0x0000001514057210 */ /* 0x0c0fe40007ffe0ff */
[----:B------:R-:W-:-:S03]  /*0530*/  IADD3 R10, P1, PT, R20, R21, RZ ;  /* 0x00000015140a7210 */ /* 0x000fc60007f3e0ff */
[----:B------:R-:W2:Y:S01]  /*0540*/  LDC.64 R14, c[0x0][0x380] ;  /* 0x0000e000ff0e7b82 */ /* 0x000ea20000000a00 */
[----:B0-----:R-:W-:-:S04]  /*0550*/  IMAD.WIDE R6, R9, 0x4, R6 ;  /* 0x0000000409067825 */ /* 0x001fc800078e0206 */
[----:B------:R-:W-:Y:S02]  /*0560*/  IMAD.WIDE R8, R3, 0x4, R6 ;  /* 0x0000000403087825 */ /* 0x000fe400078e0206 */
[----:B------:R-:W3:Y:S02]  /*0570*/  LDG.E R6, desc[UR4][R6.64] ;  /* 0x0000000406067981 */ /* 0x000ee4000c1e1900 */
[----:B--2---:R-:W-:Y:S01]  /*0580*/  IMAD.WIDE.U32 R14, R5, 0x4, R14 ;  /* 0x00000004050e7825 */ /* 0x004fe200078e000e */
[----:B------:R-:W-:Y:S02]  /*0590*/  IADD3.X R5, PT, PT, RZ, RZ, RZ, P1, !PT ;  /* 0x000000ffff057210 */ /* 0x000fe40000ffe4ff */
[----:B-1----:R-:W-:-:S03]  /*05a0*/  LEA R4, P1, R10, UR6, 0x2 ;  /* 0x000000060a047c11 */ /* 0x002fc6000f8210ff */
[----:B------:R-:W3:Y:S01]  /*05b0*/  LDG.E R15, desc[UR4][R14.64] ;  /* 0x000000040e0f7981 */ /* 0x000ee2000c1e1900 */
[----:B------:R-:W-:Y:S01]  /*05c0*/  LEA.HI.X R5, R10, UR7, R5, 0x2, P1 ;  /* 0x000000070a057c11 */ /* 0x000fe200088f1405 */
[C---:B------:R-:W-:Y:S02]  /*05d0*/  IMAD.WIDE R10, R3.reuse, 0x4, R8 ;  /* 0x00000004030a7825 */ /* 0x040fe400078e0208 */
[----:B------:R-:W2:Y:S04]  /*05e0*/  LDG.E R8, desc[UR4][R8.64] ;  /* 0x0000000408087981 */ /* 0x000ea8000c1e1900 */
[----:B------:R-:W2:Y:S01]  /*05f0*/  LDG.E R17, desc[UR4][R4.64+0x4] ;  /* 0x0000040404117981 */ /* 0x000ea2000c1e1900 */
[----:B------:R-:W-:-:S03]  /*0600*/  IMAD.WIDE R12, R3, 0x4, R10 ;  /* 0x00000004030c7825 */ /* 0x000fc600078e020a */
[----:B------:R-:W4:Y:S04]  /*0610*/  LDG.E R22, desc[UR4][R10.64] ;  /* 0x000000040a167981 */ /* 0x000f28000c1e1900 */
[----:B------:R-:W4:Y:S04]  /*0620*/  LDG.E R18, desc[UR4][R4.64+0x8] ;  /* 0x0000080404127981 */ /* 0x000f28000c1e1900 */
[----:B------:R-:W5:Y:S04]  /*0630*/  LDG.E R26, desc[UR4][R4.64+0xc] ;  /* 0x00000c04041a7981 */ /* 0x000f68000c1e1900 */
[----:B------:R-:W5:Y:S01]  /*0640*/  LDG.E R12, desc[UR4][R12.64] ;  /* 0x000000040c0c7981 */ /* 0x000f62000c1e1900 */
[----:B------:R-:W-:Y:S01]  /*0650*/  IADD3 R21, PT, PT, R21, 0x4, RZ ;  /* 0x0000000415157810 */ /* 0x000fe20007ffe0ff */
[----:B---3--:R-:W-:-:S04]  /*0660*/  FFMA R24, R15, R6, R24 ;  /* 0x000000060f187223 */ /* 0x008fc80000000018 */
[----:B--2---:R-:W-:-:S04]  /*0670*/  FFMA R17, R17, R8, R24 ;  /* 0x0000000811117223 */ /* 0x004fc80000000018 */
[----:B----4-:R-:W-:-:S04]  /*0680*/  FFMA R17, R18, R22, R17 ;  /* 0x0000001612117223 */ /* 0x010fc80000000011 */
[----:B-----5:R-:W-:-:S07]  /*0690*/  FFMA R24, R26, R12, R17 ;  /* 0x0000000c1a187223 */ /* 0x020fce0000000011 */
.L_x_3:
[----:B------:R-:W-:Y:S05]  /*06a0*/  @!P0 BRA `(.L_x_0) ;  /* 0x00000000007c8947 */ /* 0x000fea0003800000 */
[----:B------:R-:W-:Y:S01]  /*06b0*/  ISETP.NE.AND P1, PT, R16, 0x1, PT ;  /* 0x000000011000780c */ /* 0x000fe20003f25270 */
[----:B------:R-:W0:Y:S01]  /*06c0*/  LDC.64 R12, c[0x0][0x380] ;  /* 0x0000e000ff0c7b82 */ /* 0x000e220000000a00 */
[----:B------:R-:W-:-:S04]  /*06d0*/  LOP3.LUT R2, R2, 0x1, RZ, 0xc0, !PT ;  /* 0x0000000102027812 */ /* 0x000fc800078ec0ff */
[----:B------:R-:W-:-:S03]  /*06e0*/  ISETP.NE.U32.AND P0, PT, R2, 0x1, PT ;  /* 0x000000010200780c */ /* 0x000fc60003f05070 */
[----:B------:R-:W1:Y:S04]  /*06f0*/  LDC.64 R10, c[0x0][0x388] ;  /* 0x0000e200ff0a7b82 */ /* 0x000e680000000a00 */
[CC--:B------:R-:W-:Y:S02]  /*0700*/  @P1 IADD3 R15, PT, PT, R20.reuse, R21.reuse, RZ ;  /* 0x00000015140f1210 */ /* 0x0c0fe40007ffe0ff */
[----:B------:R-:W-:Y:S02]  /*0710*/  @P1 IADD3 R2, P2, PT, R20, R21, RZ ;  /* 0x0000001514021210 */ /* 0x000fe40007f5e0ff */
[----:B------:R-:W2:Y:S02]  /*0720*/  @P1 LDC.64 R4, c[0x0][0x380] ;  /* 0x0000e000ff041b82 */ /* 0x000ea40000000a00 */
[----:B------:R-:W-:-:S06]  /*0730*/  @P1 IADD3.X R14, PT, PT, RZ, RZ, RZ, P2, !PT ;  /* 0x000000ffff0e1210 */ /* 0x000fcc00017fe4ff */
[----:B------:R-:W3:Y:S01]  /*0740*/  LDC.64 R6, c[0x0][0x380] ;  /* 0x0000e000ff067b82 */ /* 0x000ee20000000a00 */
[----:B0-----:R-:W-:-:S04]  /*0750*/  @P1 IMAD.WIDE.U32 R12, R15, 0x4, R12 ;  /* 0x000000040f0c1825 */ /* 0x001fc800078e000c */
[C---:B------:R-:W-:Y:S01]  /*0760*/  @P1 IMAD R15, R21.reuse, R3, R0 ;  /* 0x00000003150f1224 */ /* 0x040fe200078e0200 */
[----:B------:R-:W-:Y:S01]  /*0770*/  @P1 IADD3 R21, PT, PT, R21, 0x2, RZ ;  /* 0x0000000215151810 */ /* 0x000fe20007ffe0ff */
[----:B------:R-:W4:Y:S01]  /*0780*/  @P1 LDG.E R13, desc[UR4][R12.64] ;  /* 0x000000040c0d1981 */ /* 0x000f22000c1e1900 */
[----:B------:R-:W0:Y:S01]  /*0790*/  LDC.64 R8, c[0x0][0x388] ;  /* 0x0000e200ff087b82 */ /* 0x000e220000000a00 */
[----:B-1----:R-:W-:Y:S01]  /*07a0*/  @P1 IMAD.WIDE R10, R15, 0x4, R10 ;  /* 0x000000040f0a1825 */ /* 0x002fe200078e020a */
[----:B------:R-:W-:Y:S02]  /*07b0*/  @!P0 IADD3 R17, PT, PT, R20, R21, RZ ;  /* 0x0000001514118210 */ /* 0x000fe40007ffe0ff */
[----:B--2---:R-:W-:Y:S01]  /*07c0*/  @P1 LEA R4, P2, R2, R4, 0x2 ;  /* 0x0000000402041211 */ /* 0x004fe200078410ff */
[----:B------:R-:W-:-:S03]  /*07d0*/  @!P0 IMAD R21, R21, R3, R0 ;  /* 0x0000000315158224 */ /* 0x000fc600078e0200 */
[----:B------:R-:W-:Y:S01]  /*07e0*/  @P1 LEA.HI.X R5, R2, R5, R14, 0x2, P2 ;  /* 0x0000000502051211 */ /* 0x000fe200010f140e */
[----:B------:R-:W-:Y:S01]  /*07f0*/  @P1 IMAD.WIDE R14, R3, 0x4, R10 ;  /* 0x00000004030e1825 */ /* 0x000fe200078e020a */
[----:B------:R-:W4:Y:S03]  /*0800*/  @P1 LDG.E R2, desc[UR4][R10.64] ;  /* 0x000000040a021981 */ /* 0x000f26000c1e1900 */
[----:B---3--:R-:W-:Y:S01]  /*0810*/  @!P0 IMAD.WIDE.U32 R6, R17, 0x4, R6 ;  /* 0x0000000411068825 */ /* 0x008fe200078e0006 */
[----:B------:R-:W2:Y:S04]  /*0820*/  @P1 LDG.E R5, desc[UR4][R4.64+0x4] ;  /* 0x0000040404051981 */ /* 0x000ea8000c1e1900 */
[----:B------:R-:W2:Y:S01]  /*0830*/  @P1 LDG.E R14, desc[UR4][R14.64] ;  /* 0x000000040e0e1981 */ /* 0x000ea2000c1e1900 */
[----:B0-----:R-:W-:-:S03]  /*0840*/  @!P0 IMAD.WIDE R8, R21, 0x4, R8 ;  /* 0x0000000415088825 */ /* 0x001fc600078e0208 */
[----:B------:R-:W3:Y:S04]  /*0850*/  @!P0 LDG.E R7, desc[UR4][R6.64] ;  /* 0x0000000406078981 */ /* 0x000ee8000c1e1900 */
[----:B------:R-:W3:Y:S01]  /*0860*/  @!P0 LDG.E R8, desc[UR4][R8.64] ;  /* 0x0000000408088981 */ /* 0x000ee2000c1e1900 */
[----:B----4-:R-:W-:-:S04]  /*0870*/  @P1 FFMA R2, R13, R2, R24 ;  /* 0x000000020d021223 */ /* 0x010fc80000000018 */
[----:B--2---:R-:W-:-:S04]  /*0880*/  @P1 FFMA R24, R5, R14, R2 ;  /* 0x0000000e05181223 */ /* 0x004fc80000000002 */
[----:B---3--:R-:W-:-:S07]  /*0890*/  @!P0 FFMA R24, R7, R8, R24 ;  /* 0x0000000807188223 */ /* 0x008fce0000000018 */
.L_x_0:
[----:B------:R-:W0:Y:S01]  /*08a0*/  LDC.64 R4, c[0x0][0x390] ;  /* 0x0000e400ff047b82 */ /* 0x000e220000000a00 */
[----:B------:R-:W-:-:S04]  /*08b0*/  IMAD R3, R19, R3, R0 ;  /* 0x0000000313037224 */ /* 0x000fc800078e0200 */
[----:B0-----:R-:W-:-:S05]  /*08c0*/  IMAD.WIDE R2, R3, 0x4, R4 ;  /* 0x0000000403027825 */ /* 0x001fca00078e0204 */
[----:B------:R-:W-:Y:S01]  /*08d0*/  STG.E desc[UR4][R2.64], R24 ;  /* 0x0000001802007986 */ /* 0x000fe2000c101904 */
[----:B------:R-:W-:Y:S05]  /*08e0*/  EXIT ;  /* 0x000000000000794d */ /* 0x000fea0003800000 */
.L_x_4:
[----:B------:R-:W-:-:S00]  /*08f0*/  BRA `(.L_x_4) ;  /* 0xfffffffc00fc7947 */ /* 0x000fc0000383ffff */
[----:B------:R-:W-:-:S00]  /*0900*/  NOP ;  /* 0x0000000000007918 */ /* 0x000fc00000000000 */
[----:B------:R-:W-:-:S00]  /*0910*/  NOP ;  /* 0x0000000000007918 */ /* 0x000fc00000000000 */
[----:B------:R-:W-:-:S00]  /*0920*/  NOP ;  /* 0x0000000000007918 */ /* 0x000fc00000000000 */
[----:B------:R-:W-:-:S00]  /*0930*/  NOP ;  /* 0x0000000000007918 */ /* 0x000fc00000000000 */
[----:B------:R-:W-:-:S00]  /*0940*/  NOP ;  /* 0x0000000000007918 */ /* 0x000fc00000000000 */
[----:B------:R-:W-:-:S00]  /*0950*/  NOP ;  /* 0x0000000000007918 */ /* 0x000fc00000000000 */
[----:B------:R-:W-:-:S00]  /*0960*/  NOP ;  /* 0x0000000000007918 */ /* 0x000fc00000000000 */
[----:B------:R-:W-:-:S00]  /*0970*/  NOP ;  /* 0x0000000000007918 */ /* 0x000fc00000000000 */
.L_x_5:


//--------------------- .nv.shared.reserved.0     --------------------------
	.section	.nv.shared.reserved.0,"aw",@nobits
	.weak		__nv_reservedSMEM_offset_0_alias
	.size		__nv_reservedSMEM_offset_0_alias, 0, 64
	.other		__nv_reservedSMEM_offset_0_alias,@"STO_CUDA_RESERVED_SHARED STV_DEFAULT"
__nv_reservedSMEM_offset_0_alias:
	.zero		0
	.zero		64


//--------------------- .nv.constant0._Z10gemmKernelPKfS0_Pfiii --------------------------
	.section	.nv.constant0._Z10gemmKernelPKfS0_Pfiii,"a",@progbits
	.sectionflags	@""
	.align	4
.nv.constant0._Z10gemmKernelPKfS0_Pfiii:
	.zero		932


//--------------------- SYMBOLS --------------------------

	.type		.nv.reservedSmem.offset0,@object
	.size		.nv.reservedSmem.offset0,0x4
